//
// Generated by NVIDIA NVVM Compiler
//
// Compiler Build ID: CL-36424714
// Cuda compilation tools, release 13.0, V13.0.88
// Based on NVVM 20.0.0
//

.version 9.0
.target sm_100
.address_size 64

	// .globl	_Z26kernel_with_race_conditionPi

.visible .entry _Z26kernel_with_race_conditionPi(
	.param .u64 .ptr .align 1 _Z26kernel_with_race_conditionPi_param_0
)
{
	.reg .b32 	%r<3>;
	.reg .b64 	%rd<5>;

	ld.param.u64 	%rd1, [_Z26kernel_with_race_conditionPi_param_0];
	cvta.to.global.u64 	%rd2, %rd1;
	mov.u32 	%r1, %tid.x;
	mul.wide.u32 	%rd3, %r1, 4;
	add.s64 	%rd4, %rd2, %rd3;
	ld.global.u32 	%r2, [%rd4];
	st.global.u32 	[%rd2], %r2;
	ret;

}


// ===== COMPILED SASS (sm_100) =====

	.target	sm_100

	.elftype	@"ET_EXEC"


//--------------------- .note.nv.tkinfo           --------------------------
	.section	.note.nv.tkinfo,"",@"SHT_NOTE"
	.sectionflags	@"SHF_NOTE_NV_TKINFO"
	.tkinfo
        /*0018*/ 	.word	0x00000002
        /*0030*/ 	.string	""
        /*0030*/ 	.string	"ptxas"
        /*0030*/ 	.string	"Cuda compilation tools, release 13.0, V13.0.88"
        /*0030*/ 	.string	"Build cuda_13.0.r13.0/compiler.36424714_0"
        /*0030*/ 	.string	"-arch sm_100 -m 64 "



//--------------------- .note.nv.cuinfo           --------------------------
	.section	.note.nv.cuinfo,"",@"SHT_NOTE"
	.sectionflags	@"SHF_NOTE_NV_CUINFO"
        /*0018*/ 	.short	0x0002
        /*001a*/ 	.short	0x0064
        /*001c*/ 	.short	0x0082
	.zero		2


//--------------------- .nv.info                  --------------------------
	.section	.nv.info,"",@"SHT_CUDA_INFO"
	.align	4


	//----- nvinfo : EIATTR_REGCOUNT
	.align		4
        /*0000*/ 	.byte	0x04, 0x2f
        /*0002*/ 	.short	(.L_1 - .L_0)
	.align		4
.L_0:
        /*0004*/ 	.word	index@(_Z26kernel_with_race_conditionPi)
        /*0008*/ 	.word	0x00000008


	//----- nvinfo : EIATTR_FRAME_SIZE
	.align		4
.L_1:
        /*000c*/ 	.byte	0x04, 0x11
        /*000e*/ 	.short	(.L_3 - .L_2)
	.align		4
.L_2:
        /*0010*/ 	.word	index@(_Z26kernel_with_race_conditionPi)
        /*0014*/ 	.word	0x00000000


	//----- nvinfo : EIATTR_MIN_STACK_SIZE
	.align		4
.L_3:
        /*0018*/ 	.byte	0x04, 0x12
        /*001a*/ 	.short	(.L_5 - .L_4)
	.align		4
.L_4:
        /*001c*/ 	.word	index@(_Z26kernel_with_race_conditionPi)
        /*0020*/ 	.word	0x00000000
.L_5:


//--------------------- .nv.compat                --------------------------
	.section	.nv.compat,"",@"SHT_CUDA_COMPAT_INFO"
	.align	4
        /*0000*/ 	.byte	0x02, 0x09, 0x00, 0x00, 0x02, 0x02, 0x01, 0x00, 0x02, 0x05, 0x05, 0x00, 0x03, 0x07, 0x01, 0x01
        /*0010*/ 	.byte	0x02, 0x03, 0x00, 0x00, 0x02, 0x06, 0x01, 0x00, 0x04, 0x0b, 0x08, 0x00, 0x09, 0x00, 0x00, 0x00
        /*0020*/ 	.byte	0x00, 0x00, 0x00, 0x00


//--------------------- .nv.info._Z26kernel_with_race_conditionPi --------------------------
	.section	.nv.info._Z26kernel_with_race_conditionPi,"",@"SHT_CUDA_INFO"
	.sectionflags	@""
	.align	4


	//----- nvinfo : EIATTR_CUDA_API_VERSION
	.align		4
        /*0000*/ 	.byte	0x04, 0x37
        /*0002*/ 	.short	(.L_7 - .L_6)
.L_6:
        /*0004*/ 	.word	0x00000082


	//----- nvinfo : EIATTR_KPARAM_INFO
	.align		4
.L_7:
        /*0008*/ 	.byte	0x04, 0x17
        /*000a*/ 	.short	(.L_9 - .L_8)
.L_8:
        /*000c*/ 	.word	0x00000000
        /*0010*/ 	.short	0x0000
        /*0012*/ 	.short	0x0000
        /*0014*/ 	.byte	0x00, 0xf5, 0x21, 0x00


	//----- nvinfo : EIATTR_SPARSE_MMA_MASK
	.align		4
.L_9:
        /*0018*/ 	.byte	0x03, 0x50
        /*001a*/ 	.short	0x0000


	//----- nvinfo : EIATTR_MAXREG_COUNT
	.align		4
        /*001c*/ 	.byte	0x03, 0x1b
        /*001e*/ 	.short	0x00ff


	//----- nvinfo : EIATTR_MERCURY_ISA_VERSION
	.align		4
        /*0020*/ 	.byte	0x03, 0x5f
        /*0022*/ 	.short	0x0101


	//----- nvinfo : EIATTR_VRC_CTA_INIT_COUNT
	.align		4
        /*0024*/ 	.byte	0x02, 0x4a
	.zero		1
	.zero		1


	//----- nvinfo : EIATTR_EXIT_INSTR_OFFSETS
	.align		4
        /*0028*/ 	.byte	0x04, 0x1c
        /*002a*/ 	.short	(.L_11 - .L_10)


	//   ....[0]....
.L_10:
        /*002c*/ 	.word	0x00000080


	//----- nvinfo : EIATTR_CBANK_PARAM_SIZE
	.align		4
.L_11:
        /*0030*/ 	.byte	0x03, 0x19
        /*0032*/ 	.short	0x0008


	//----- nvinfo : EIATTR_PARAM_CBANK
	.align		4
        /*0034*/ 	.byte	0x04, 0x0a
        /*0036*/ 	.short	(.L_13 - .L_12)
	.align		4
.L_12:
        /*0038*/ 	.word	index@(.nv.constant0._Z26kernel_with_race_conditionPi)
        /*003c*/ 	.short	0x0380
        /*003e*/ 	.short	0x0008


	//----- nvinfo : EIATTR_SW_WAR
	.align		4
.L_13:
        /*0040*/ 	.byte	0x04, 0x36
        /*0042*/ 	.short	(.L_15 - .L_14)
.L_14:
        /*0044*/ 	.word	0x00000008
.L_15:


//--------------------- .nv.callgraph             --------------------------
	.section	.nv.callgraph,"",@"SHT_CUDA_CALLGRAPH"
	.align	4
	.sectionentsize	8
	.align		4
        /*0000*/ 	.word	0x00000000
	.align		4
        /*0004*/ 	.word	0xffffffff
	.align		4
        /*0008*/ 	.word	0x00000000
	.align		4
        /*000c*/ 	.word	0xfffffffe
	.align		4
        /*0010*/ 	.word	0x00000000
	.align		4
        /*0014*/ 	.word	0xfffffffd
	.align		4
        /*0018*/ 	.word	0x00000000
	.align		4
        /*001c*/ 	.word	0xfffffffc


//--------------------- .text._Z26kernel_with_race_conditionPi --------------------------
	.section	.text._Z26kernel_with_race_conditionPi,"ax",@progbits
	.align	128
        .global         _Z26kernel_with_race_conditionPi
        .type           _Z26kernel_with_race_conditionPi,@function
        .size           _Z26kernel_with_race_conditionPi,(.L_x_1 - _Z26kernel_with_race_conditionPi)
        .other          _Z26kernel_with_race_conditionPi,@"STO_CUDA_ENTRY STV_DEFAULT"
_Z26kernel_with_race_conditionPi:
.text._Z26kernel_with_race_conditionPi:
[----:B------:R-:W-:Y:S01]  /*0000*/  LDC R1, c[0x0][0x37c] ;  /* 0x0000df00ff017b82 */ /* 0x000fe20000000800 */
[----:B------:R-:W0:Y:S07]  /*0010*/  S2R R5, SR_TID.X ;  /* 0x0000000000057919 */ /* 0x000e2e0000002100 */
[----:B------:R-:W0:Y:S01]  /*0020*/  LDC.64 R2, c[0x0][0x380] ;  /* 0x0000e000ff027b82 */ /* 0x000e220000000a00 */
[----:B------:R-:W1:Y:S01]  /*0030*/  LDCU.64 UR4, c[0x0][0x358] ;  /* 0x00006b00ff0477ac */ /* 0x000e620008000a00 */
[----:B0-----:R-:W-:-:S06]  /*0040*/  IMAD.WIDE.U32 R2, R5, 0x4, R2 ;  /* 0x0000000405027825 */ /* 0x001fcc00078e0002 */
[----:B-1----:R-:W2:Y:S01]  /*0050*/  LDG.E R3, desc[UR4][R2.64] ;  /* 0x0000000402037981 */ /* 0x002ea2000c1e1900 */
[----:B------:R-:W2:Y:S03]  /*0060*/  LDC.64 R4, c[0x0][0x380] ;  /* 0x0000e000ff047b82 */ /* 0x000ea60000000a00 */
[----:B--2---:R-:W-:Y:S01]  /*0070*/  STG.E desc[UR4][R4.64], R3 ;  /* 0x0000000304007986 */ /* 0x004fe2000c101904 */
[----:B------:R-:W-:Y:S05]  /*0080*/  EXIT ;  /* 0x000000000000794d */ /* 0x000fea0003800000 */
.L_x_0:
[----:B------:R-:W-:-:S00]  /*0090*/  BRA `(.L_x_0) ;  /* 0xfffffffc00fc7947 */ /* 0x000fc0000383ffff */
[----:B------:R-:W-:-:S00]  /*00a0*/  NOP ;  /* 0x0000000000007918 */ /* 0x000fc00000000000 */
        /* <DEDUP_REMOVED lines=13> */
.L_x_1:


//--------------------- .nv.shared.reserved.0     --------------------------
	.section	.nv.shared.reserved.0,"aw",@nobits
	.weak		__nv_reservedSMEM_offset_0_alias
	.size		__nv_reservedSMEM_offset_0_alias, 0, 64
	.other		__nv_reservedSMEM_offset_0_alias,@"STO_CUDA_RESERVED_SHARED STV_DEFAULT"
__nv_reservedSMEM_offset_0_alias:
	.zero		0
	.zero		64


//--------------------- .nv.constant0._Z26kernel_with_race_conditionPi --------------------------
	.section	.nv.constant0._Z26kernel_with_race_conditionPi,"a",@progbits
	.sectionflags	@""
	.align	4
.nv.constant0._Z26kernel_with_race_conditionPi:
	.zero		904


//--------------------- SYMBOLS --------------------------

	.type		.nv.reservedSmem.offset0,@object
	.size		.nv.reservedSmem.offset0,0x4
